//
// Generated by NVIDIA NVVM Compiler
//
// Compiler Build ID: CL-36424714
// Cuda compilation tools, release 13.0, V13.0.88
// Based on NVVM 20.0.0
//

.version 9.0
.target sm_100
.address_size 64

	// .globl	_Z7displayv
.extern .func  (.param .b32 func_retval0) vprintf
(
	.param .b64 vprintf_param_0,
	.param .b64 vprintf_param_1
)
;
.global .align 1 .b8 $str[13] = {72, 101, 108, 108, 111, 32, 87, 111, 114, 108, 100, 10};

.visible .entry _Z7displayv()
{
	.reg .b32 	%r<3>;
	.reg .b64 	%rd<3>;

	mov.u64 	%rd1, $str;
	cvta.global.u64 	%rd2, %rd1;
	{ // callseq 0, 0
	.param .b64 param0;
	st.param.b64 	[param0], %rd2;
	.param .b64 param1;
	st.param.b64 	[param1], 0;
	.param .b32 retval0;
	call.uni (retval0), 
	vprintf, 
	(
	param0, 
	param1
	);
	ld.param.b32 	%r1, [retval0];
	} // callseq 0
	ret;

}


// ===== COMPILED SASS (sm_100) =====

	.target	sm_100

	.elftype	@"ET_EXEC"


//--------------------- .note.nv.tkinfo           --------------------------
	.section	.note.nv.tkinfo,"",@"SHT_NOTE"
	.sectionflags	@"SHF_NOTE_NV_TKINFO"
	.tkinfo
        /*0018*/ 	.word	0x00000002
        /*0030*/ 	.string	""
        /*0030*/ 	.string	"ptxas"
        /*0030*/ 	.string	"Cuda compilation tools, release 13.0, V13.0.88"
        /*0030*/ 	.string	"Build cuda_13.0.r13.0/compiler.36424714_0"
        /*0030*/ 	.string	"-arch sm_100 -m 64 "



//--------------------- .note.nv.cuinfo           --------------------------
	.section	.note.nv.cuinfo,"",@"SHT_NOTE"
	.sectionflags	@"SHF_NOTE_NV_CUINFO"
        /*0018*/ 	.short	0x0002
        /*001a*/ 	.short	0x0064
        /*001c*/ 	.short	0x0082
	.zero		2


//--------------------- .nv.info                  --------------------------
	.section	.nv.info,"",@"SHT_CUDA_INFO"
	.align	4


	//----- nvinfo : EIATTR_REGCOUNT
	.align		4
        /*0000*/ 	.byte	0x04, 0x2f
        /*0002*/ 	.short	(.L_2 - .L_1)
	.align		4
.L_1:
        /*0004*/ 	.word	index@(_Z7displayv)
        /*0008*/ 	.word	0x00000018


	//----- nvinfo : EIATTR_FRAME_SIZE
	.align		4
.L_2:
        /*000c*/ 	.byte	0x04, 0x11
        /*000e*/ 	.short	(.L_4 - .L_3)
	.align		4
.L_3:
        /*0010*/ 	.word	index@(_Z7displayv)
        /*0014*/ 	.word	0x00000000


	//----- nvinfo : EIATTR_MIN_STACK_SIZE
	.align		4
.L_4:
        /*0018*/ 	.byte	0x04, 0x12
        /*001a*/ 	.short	(.L_6 - .L_5)
	.align		4
.L_5:
        /*001c*/ 	.word	index@(_Z7displayv)
        /*0020*/ 	.word	0x00000000
.L_6:


//--------------------- .nv.compat                --------------------------
	.section	.nv.compat,"",@"SHT_CUDA_COMPAT_INFO"
	.align	4
        /*0000*/ 	.byte	0x02, 0x09, 0x00, 0x00, 0x02, 0x02, 0x01, 0x00, 0x02, 0x05, 0x05, 0x00, 0x03, 0x07, 0x01, 0x01
        /*0010*/ 	.byte	0x02, 0x03, 0x00, 0x00, 0x02, 0x06, 0x01, 0x00, 0x04, 0x0b, 0x08, 0x00, 0x09, 0x00, 0x00, 0x00
        /*0020*/ 	.byte	0x00, 0x00, 0x00, 0x00


//--------------------- .nv.info._Z7displayv      --------------------------
	.section	.nv.info._Z7displayv,"",@"SHT_CUDA_INFO"
	.sectionflags	@""
	.align	4


	//----- nvinfo : EIATTR_CUDA_API_VERSION
	.align		4
        /*0000*/ 	.byte	0x04, 0x37
        /*0002*/ 	.short	(.L_8 - .L_7)
.L_7:
        /*0004*/ 	.word	0x00000082


	//----- nvinfo : EIATTR_SPARSE_MMA_MASK
	.align		4
.L_8:
        /*0008*/ 	.byte	0x03, 0x50
        /*000a*/ 	.short	0x0000


	//----- nvinfo : EIATTR_MAXREG_COUNT
	.align		4
        /*000c*/ 	.byte	0x03, 0x1b
        /*000e*/ 	.short	0x00ff


	//----- nvinfo : EIATTR_EXTERNS
	.align		4
        /*0010*/ 	.byte	0x04, 0x0f
        /*0012*/ 	.short	(.L_10 - .L_9)


	//   ....[0]....
	.align		4
.L_9:
        /*0014*/ 	.word	index@(vprintf)


	//----- nvinfo : EIATTR_MERCURY_ISA_VERSION
	.align		4
.L_10:
        /*0018*/ 	.byte	0x03, 0x5f
        /*001a*/ 	.short	0x0101


	//----- nvinfo : EIATTR_VRC_CTA_INIT_COUNT
	.align		4
        /*001c*/ 	.byte	0x02, 0x4a
	.zero		1
	.zero		1


	//----- nvinfo : EIATTR_SYSCALL_OFFSETS
	.align		4
        /*0020*/ 	.byte	0x04, 0x46
        /*0022*/ 	.short	(.L_12 - .L_11)


	//   ....[0]....
.L_11:
        /*0024*/ 	.word	0x00000080


	//----- nvinfo : EIATTR_EXIT_INSTR_OFFSETS
	.align		4
.L_12:
        /*0028*/ 	.byte	0x04, 0x1c
        /*002a*/ 	.short	(.L_14 - .L_13)


	//   ....[0]....
.L_13:
        /*002c*/ 	.word	0x00000090


	//----- nvinfo : EIATTR_SW_WAR
	.align		4
.L_14:
        /*0030*/ 	.byte	0x04, 0x36
        /*0032*/ 	.short	(.L_16 - .L_15)
.L_15:
        /*0034*/ 	.word	0x00000008
.L_16:


//--------------------- .nv.callgraph             --------------------------
	.section	.nv.callgraph,"",@"SHT_CUDA_CALLGRAPH"
	.align	4
	.sectionentsize	8
	.align		4
        /*0000*/ 	.word	0x00000000
	.align		4
        /*0004*/ 	.word	0xffffffff
	.align		4
        /*0008*/ 	.word	index@(_Z7displayv)
	.align		4
        /*000c*/ 	.word	index@(vprintf)
	.align		4
        /*0010*/ 	.word	0x00000000
	.align		4
        /*0014*/ 	.word	0xfffffffe
	.align		4
        /*0018*/ 	.word	0x00000000
	.align		4
        /*001c*/ 	.word	0xfffffffd
	.align		4
        /*0020*/ 	.word	0x00000000
	.align		4
        /*0024*/ 	.word	0xfffffffc


//--------------------- .nv.constant4             --------------------------
	.section	.nv.constant4,"a",@progbits
	.align	8
	.align		8
.nv.constant4:
        /*0000*/ 	.dword	vprintf
	.align		8
        /*0008*/ 	.dword	$str


//--------------------- .text._Z7displayv         --------------------------
	.section	.text._Z7displayv,"ax",@progbits
	.align	128
        .global         _Z7displayv
        .type           _Z7displayv,@function
        .size           _Z7displayv,(.L_x_2 - _Z7displayv)
        .other          _Z7displayv,@"STO_CUDA_ENTRY STV_DEFAULT"
_Z7displayv:
.text._Z7displayv:
[----:B------:R-:W0:Y:S01]  /*0000*/  LDC R1, c[0x0][0x37c] ;  /* 0x0000df00ff017b82 */ /* 0x000e220000000800 */
[----:B------:R-:W-:Y:S01]  /*0010*/  MOV R0, 0x0 ;  /* 0x0000000000007802 */ /* 0x000fe20000000f00 */
[----:B------:R-:W1:Y:S01]  /*0020*/  LDCU.64 UR4, c[0x4][0x8] ;  /* 0x01000100ff0477ac */ /* 0x000e620008000a00 */
[----:B------:R-:W-:-:S05]  /*0030*/  CS2R R6, SRZ ;  /* 0x0000000000067805 */ /* 0x000fca000001ff00 */
[----:B------:R2:W3:Y:S01]  /*0040*/  LDC.64 R2, c[0x4][R0] ;  /* 0x0100000000027b82 */ /* 0x0004e20000000a00 */
[----:B-1----:R-:W-:Y:S02]  /*0050*/  IMAD.U32 R4, RZ, RZ, UR4 ;  /* 0x00000004ff047e24 */ /* 0x002fe4000f8e00ff */
[----:B--2---:R-:W-:-:S07]  /*0060*/  IMAD.U32 R5, RZ, RZ, UR5 ;  /* 0x00000005ff057e24 */ /* 0x004fce000f8e00ff */
[----:B------:R-:W-:-:S07]  /*0070*/  LEPC R20, `(.L_x_0) ;  /* 0x000000001014794e */ /* 0x000fce0000000000 */
[----:B0--3--:R-:W-:Y:S05]  /*0080*/  CALL.ABS.NOINC R2 ;  /* 0x0000000002007343 */ /* 0x009fea0003c00000 */
.L_x_0:
[----:B------:R-:W-:Y:S05]  /*0090*/  EXIT ;  /* 0x000000000000794d */ /* 0x000fea0003800000 */
.L_x_1:
[----:B------:R-:W-:-:S00]  /*00a0*/  BRA `(.L_x_1) ;  /* 0xfffffffc00fc7947 */ /* 0x000fc0000383ffff */
[----:B------:R-:W-:-:S00]  /*00b0*/  NOP ;  /* 0x0000000000007918 */ /* 0x000fc00000000000 */
        /* <DEDUP_REMOVED lines=12> */
.L_x_2:


//--------------------- .nv.global.init           --------------------------
	.section	.nv.global.init,"aw",@progbits
.nv.global.init:
	.type		$str,@object
	.size		$str,(.L_0 - $str)
$str:
        /*0000*/ 	.byte	0x48, 0x65, 0x6c, 0x6c, 0x6f, 0x20, 0x57, 0x6f, 0x72, 0x6c, 0x64, 0x0a, 0x00
.L_0:


//--------------------- .nv.shared.reserved.0     --------------------------
	.section	.nv.shared.reserved.0,"aw",@nobits
	.weak		__nv_reservedSMEM_offset_0_alias
	.size		__nv_reservedSMEM_offset_0_alias, 0, 64
	.other		__nv_reservedSMEM_offset_0_alias,@"STO_CUDA_RESERVED_SHARED STV_DEFAULT"
__nv_reservedSMEM_offset_0_alias:
	.zero		0
	.zero		64


//--------------------- .nv.constant0._Z7displayv --------------------------
	.section	.nv.constant0._Z7displayv,"a",@progbits
	.sectionflags	@""
	.align	4
.nv.constant0._Z7displayv:
	.zero		896


//--------------------- SYMBOLS --------------------------

	.type		.nv.reservedSmem.offset0,@object
	.size		.nv.reservedSmem.offset0,0x4
	.type		vprintf,@function
